//
// Generated by NVIDIA NVVM Compiler
//
// Compiler Build ID: CL-36424714
// Cuda compilation tools, release 13.0, V13.0.88
// Based on NVVM 20.0.0
//

.version 9.0
.target sm_100
.address_size 64

	// .globl	_Z17kernel_posit_clipPfPKfi
.const .align 4 .u32 CUPOSIT_ENABLED;
.const .align 4 .u32 CUPOSIT_EXP_MIN;
.const .align 4 .u32 CUPOSIT_EXP_MAX;
.const .align 4 .u32 CUPOSIT_NMANTISSA_MAX;

.visible .entry _Z17kernel_posit_clipPfPKfi(
	.param .u64 .ptr .align 1 _Z17kernel_posit_clipPfPKfi_param_0,
	.param .u64 .ptr .align 1 _Z17kernel_posit_clipPfPKfi_param_1,
	.param .u32 _Z17kernel_posit_clipPfPKfi_param_2
)
{
	.reg .pred 	%p<3>;
	.reg .b32 	%r<26>;
	.reg .b64 	%rd<8>;

	ld.param.u64 	%rd1, [_Z17kernel_posit_clipPfPKfi_param_0];
	ld.param.u64 	%rd2, [_Z17kernel_posit_clipPfPKfi_param_1];
	ld.param.u32 	%r2, [_Z17kernel_posit_clipPfPKfi_param_2];
	mov.u32 	%r3, %ctaid.x;
	mov.u32 	%r4, %ntid.x;
	mov.u32 	%r5, %tid.x;
	mad.lo.s32 	%r1, %r3, %r4, %r5;
	setp.ge.s32 	%p1, %r1, %r2;
	@%p1 bra 	$L__BB0_2;
	cvta.to.global.u64 	%rd3, %rd2;
	cvta.to.global.u64 	%rd4, %rd1;
	mul.wide.s32 	%rd5, %r1, 4;
	add.s64 	%rd6, %rd3, %rd5;
	ld.global.u32 	%r6, [%rd6];
	shr.u32 	%r7, %r6, 23;
	and.b32  	%r8, %r7, 255;
	ld.const.u32 	%r9, [CUPOSIT_EXP_MIN];
	max.u32 	%r10, %r8, %r9;
	ld.const.u32 	%r11, [CUPOSIT_EXP_MAX];
	min.u32 	%r12, %r10, %r11;
	ld.const.u32 	%r13, [CUPOSIT_NMANTISSA_MAX];
	setp.gt.u32 	%p2, %r12, 126;
	selp.b32 	%r14, 127, 126, %p2;
	mov.b32 	%r15, 0;
	sad.u32 	%r16, %r14, %r12, %r15;
	shr.u32 	%r17, %r16, 2;
	sub.s32 	%r18, %r17, %r13;
	add.s32 	%r19, %r18, 23;
	mov.b32 	%r20, -1;
	shl.b32 	%r21, %r20, %r19;
	and.b32  	%r22, %r6, %r21;
	and.b32  	%r23, %r22, -2139095041;
	shl.b32 	%r24, %r12, 23;
	or.b32  	%r25, %r23, %r24;
	add.s64 	%rd7, %rd4, %rd5;
	st.global.u32 	[%rd7], %r25;
$L__BB0_2:
	ret;

}


// ===== COMPILED SASS (sm_100) =====

	.target	sm_100

	.elftype	@"ET_EXEC"


//--------------------- .note.nv.tkinfo           --------------------------
	.section	.note.nv.tkinfo,"",@"SHT_NOTE"
	.sectionflags	@"SHF_NOTE_NV_TKINFO"
	.tkinfo
        /*0018*/ 	.word	0x00000002
        /*0030*/ 	.string	""
        /*0030*/ 	.string	"ptxas"
        /*0030*/ 	.string	"Cuda compilation tools, release 13.0, V13.0.88"
        /*0030*/ 	.string	"Build cuda_13.0.r13.0/compiler.36424714_0"
        /*0030*/ 	.string	"-arch sm_100 -m 64 "



//--------------------- .note.nv.cuinfo           --------------------------
	.section	.note.nv.cuinfo,"",@"SHT_NOTE"
	.sectionflags	@"SHF_NOTE_NV_CUINFO"
        /*0018*/ 	.short	0x0002
        /*001a*/ 	.short	0x0064
        /*001c*/ 	.short	0x0082
	.zero		2


//--------------------- .nv.info                  --------------------------
	.section	.nv.info,"",@"SHT_CUDA_INFO"
	.align	4


	//----- nvinfo : EIATTR_REGCOUNT
	.align		4
        /*0000*/ 	.byte	0x04, 0x2f
        /*0002*/ 	.short	(.L_5 - .L_4)
	.align		4
.L_4:
        /*0004*/ 	.word	index@(_Z17kernel_posit_clipPfPKfi)
        /*0008*/ 	.word	0x0000000c


	//----- nvinfo : EIATTR_FRAME_SIZE
	.align		4
.L_5:
        /*000c*/ 	.byte	0x04, 0x11
        /*000e*/ 	.short	(.L_7 - .L_6)
	.align		4
.L_6:
        /*0010*/ 	.word	index@(_Z17kernel_posit_clipPfPKfi)
        /*0014*/ 	.word	0x00000000


	//----- nvinfo : EIATTR_MIN_STACK_SIZE
	.align		4
.L_7:
        /*0018*/ 	.byte	0x04, 0x12
        /*001a*/ 	.short	(.L_9 - .L_8)
	.align		4
.L_8:
        /*001c*/ 	.word	index@(_Z17kernel_posit_clipPfPKfi)
        /*0020*/ 	.word	0x00000000
.L_9:


//--------------------- .nv.compat                --------------------------
	.section	.nv.compat,"",@"SHT_CUDA_COMPAT_INFO"
	.align	4
        /*0000*/ 	.byte	0x02, 0x09, 0x00, 0x00, 0x02, 0x02, 0x01, 0x00, 0x02, 0x05, 0x05, 0x00, 0x03, 0x07, 0x01, 0x01
        /*0010*/ 	.byte	0x02, 0x03, 0x00, 0x00, 0x02, 0x06, 0x01, 0x00, 0x04, 0x0b, 0x08, 0x00, 0x09, 0x00, 0x00, 0x00
        /*0020*/ 	.byte	0x00, 0x00, 0x00, 0x00


//--------------------- .nv.info._Z17kernel_posit_clipPfPKfi --------------------------
	.section	.nv.info._Z17kernel_posit_clipPfPKfi,"",@"SHT_CUDA_INFO"
	.sectionflags	@""
	.align	4


	//----- nvinfo : EIATTR_CUDA_API_VERSION
	.align		4
        /*0000*/ 	.byte	0x04, 0x37
        /*0002*/ 	.short	(.L_11 - .L_10)
.L_10:
        /*0004*/ 	.word	0x00000082


	//----- nvinfo : EIATTR_KPARAM_INFO
	.align		4
.L_11:
        /*0008*/ 	.byte	0x04, 0x17
        /*000a*/ 	.short	(.L_13 - .L_12)
.L_12:
        /*000c*/ 	.word	0x00000000
        /*0010*/ 	.short	0x0002
        /*0012*/ 	.short	0x0010
        /*0014*/ 	.byte	0x00, 0xf0, 0x11, 0x00


	//----- nvinfo : EIATTR_KPARAM_INFO
	.align		4
.L_13:
        /*0018*/ 	.byte	0x04, 0x17
        /*001a*/ 	.short	(.L_15 - .L_14)
.L_14:
        /*001c*/ 	.word	0x00000000
        /*0020*/ 	.short	0x0001
        /*0022*/ 	.short	0x0008
        /*0024*/ 	.byte	0x00, 0xf5, 0x21, 0x00


	//----- nvinfo : EIATTR_KPARAM_INFO
	.align		4
.L_15:
        /*0028*/ 	.byte	0x04, 0x17
        /*002a*/ 	.short	(.L_17 - .L_16)
.L_16:
        /*002c*/ 	.word	0x00000000
        /*0030*/ 	.short	0x0000
        /*0032*/ 	.short	0x0000
        /*0034*/ 	.byte	0x00, 0xf5, 0x21, 0x00


	//----- nvinfo : EIATTR_SPARSE_MMA_MASK
	.align		4
.L_17:
        /*0038*/ 	.byte	0x03, 0x50
        /*003a*/ 	.short	0x0000


	//----- nvinfo : EIATTR_MAXREG_COUNT
	.align		4
        /*003c*/ 	.byte	0x03, 0x1b
        /*003e*/ 	.short	0x00ff


	//----- nvinfo : EIATTR_MERCURY_ISA_VERSION
	.align		4
        /*0040*/ 	.byte	0x03, 0x5f
        /*0042*/ 	.short	0x0101


	//----- nvinfo : EIATTR_VRC_CTA_INIT_COUNT
	.align		4
        /*0044*/ 	.byte	0x02, 0x4a
	.zero		1
	.zero		1


	//----- nvinfo : EIATTR_EXIT_INSTR_OFFSETS
	.align		4
        /*0048*/ 	.byte	0x04, 0x1c
        /*004a*/ 	.short	(.L_19 - .L_18)


	//   ....[0]....
.L_18:
        /*004c*/ 	.word	0x00000070


	//   ....[1]....
        /*0050*/ 	.word	0x00000200


	//----- nvinfo : EIATTR_CBANK_PARAM_SIZE
	.align		4
.L_19:
        /*0054*/ 	.byte	0x03, 0x19
        /*0056*/ 	.short	0x0014


	//----- nvinfo : EIATTR_PARAM_CBANK
	.align		4
        /*0058*/ 	.byte	0x04, 0x0a
        /*005a*/ 	.short	(.L_21 - .L_20)
	.align		4
.L_20:
        /*005c*/ 	.word	index@(.nv.constant0._Z17kernel_posit_clipPfPKfi)
        /*0060*/ 	.short	0x0380
        /*0062*/ 	.short	0x0014


	//----- nvinfo : EIATTR_SW_WAR
	.align		4
.L_21:
        /*0064*/ 	.byte	0x04, 0x36
        /*0066*/ 	.short	(.L_23 - .L_22)
.L_22:
        /*0068*/ 	.word	0x00000008
.L_23:


//--------------------- .nv.callgraph             --------------------------
	.section	.nv.callgraph,"",@"SHT_CUDA_CALLGRAPH"
	.align	4
	.sectionentsize	8
	.align		4
        /*0000*/ 	.word	0x00000000
	.align		4
        /*0004*/ 	.word	0xffffffff
	.align		4
        /*0008*/ 	.word	0x00000000
	.align		4
        /*000c*/ 	.word	0xfffffffe
	.align		4
        /*0010*/ 	.word	0x00000000
	.align		4
        /*0014*/ 	.word	0xfffffffd
	.align		4
        /*0018*/ 	.word	0x00000000
	.align		4
        /*001c*/ 	.word	0xfffffffc


//--------------------- .nv.constant3             --------------------------
	.section	.nv.constant3,"a",@progbits
	.align	4
.nv.constant3:
	.type		CUPOSIT_ENABLED,@object
	.size		CUPOSIT_ENABLED,(CUPOSIT_EXP_MIN - CUPOSIT_ENABLED)
CUPOSIT_ENABLED:
	.zero		4
	.type		CUPOSIT_EXP_MIN,@object
	.size		CUPOSIT_EXP_MIN,(CUPOSIT_EXP_MAX - CUPOSIT_EXP_MIN)
CUPOSIT_EXP_MIN:
	.zero		4
	.type		CUPOSIT_EXP_MAX,@object
	.size		CUPOSIT_EXP_MAX,(CUPOSIT_NMANTISSA_MAX - CUPOSIT_EXP_MAX)
CUPOSIT_EXP_MAX:
	.zero		4
	.type		CUPOSIT_NMANTISSA_MAX,@object
	.size		CUPOSIT_NMANTISSA_MAX,(.L_3 - CUPOSIT_NMANTISSA_MAX)
CUPOSIT_NMANTISSA_MAX:
	.zero		4
.L_3:


//--------------------- .text._Z17kernel_posit_clipPfPKfi --------------------------
	.section	.text._Z17kernel_posit_clipPfPKfi,"ax",@progbits
	.align	128
        .global         _Z17kernel_posit_clipPfPKfi
        .type           _Z17kernel_posit_clipPfPKfi,@function
        .size           _Z17kernel_posit_clipPfPKfi,(.L_x_1 - _Z17kernel_posit_clipPfPKfi)
        .other          _Z17kernel_posit_clipPfPKfi,@"STO_CUDA_ENTRY STV_DEFAULT"
_Z17kernel_posit_clipPfPKfi:
.text._Z17kernel_posit_clipPfPKfi:
[----:B------:R-:W-:Y:S01]  /*0000*/  LDC R1, c[0x0][0x37c] ;  /* 0x0000df00ff017b82 */ /* 0x000fe20000000800 */
[----:B------:R-:W0:Y:S07]  /*0010*/  S2R R0, SR_TID.X ;  /* 0x0000000000007919 */ /* 0x000e2e0000002100 */
[----:B------:R-:W0:Y:S01]  /*0020*/  S2UR UR4, SR_CTAID.X ;  /* 0x00000000000479c3 */ /* 0x000e220000002500 */
[----:B------:R-:W1:Y:S07]  /*0030*/  LDCU UR5, c[0x0][0x390] ;  /* 0x00007200ff0577ac */ /* 0x000e6e0008000800 */
[----:B------:R-:W0:Y:S02]  /*0040*/  LDC R7, c[0x0][0x360] ;  /* 0x0000d800ff077b82 */ /* 0x000e240000000800 */
[----:B0-----:R-:W-:-:S05]  /*0050*/  IMAD R7, R7, UR4, R0 ;  /* 0x0000000407077c24 */ /* 0x001fca000f8e0200 */
[----:B-1----:R-:W-:-:S13]  /*0060*/  ISETP.GE.AND P0, PT, R7, UR5, PT ;  /* 0x0000000507007c0c */ /* 0x002fda000bf06270 */
[----:B------:R-:W-:Y:S05]  /*0070*/  @P0 EXIT ;  /* 0x000000000000094d */ /* 0x000fea0003800000 */
[----:B------:R-:W0:Y:S01]  /*0080*/  LDC.64 R2, c[0x0][0x388] ;  /* 0x0000e200ff027b82 */ /* 0x000e220000000a00 */
[----:B------:R-:W1:Y:S01]  /*0090*/  LDCU.64 UR4, c[0x0][0x358] ;  /* 0x00006b00ff0477ac */ /* 0x000e620008000a00 */
[----:B------:R-:W2:Y:S01]  /*00a0*/  LDCU UR6, c[0x3][0x4] ;  /* 0x00c00080ff0677ac */ /* 0x000ea20008000800 */
[----:B------:R-:W3:Y:S01]  /*00b0*/  LDCU.64 UR8, c[0x3][0x8] ;  /* 0x00c00100ff0877ac */ /* 0x000ee20008000a00 */
[----:B------:R-:W-:-:S04]  /*00c0*/  IMAD.MOV.U32 R9, RZ, RZ, 0x7f ;  /* 0x0000007fff097424 */ /* 0x000fc800078e00ff */
[----:B------:R-:W4:Y:S01]  /*00d0*/  LDC.64 R4, c[0x0][0x380] ;  /* 0x0000e000ff047b82 */ /* 0x000f220000000a00 */
[----:B0-----:R-:W-:-:S06]  /*00e0*/  IMAD.WIDE R2, R7, 0x4, R2 ;  /* 0x0000000407027825 */ /* 0x001fcc00078e0202 */
[----:B-1----:R-:W5:Y:S01]  /*00f0*/  LDG.E R2, desc[UR4][R2.64] ;  /* 0x0000000402027981 */ /* 0x002f62000c1e1900 */
[----:B------:R-:W-:Y:S01]  /*0100*/  IMAD.MOV.U32 R6, RZ, RZ, -0x1 ;  /* 0xffffffffff067424 */ /* 0x000fe200078e00ff */
[----:B-----5:R-:W-:-:S04]  /*0110*/  SHF.R.U32.HI R0, RZ, 0x17, R2 ;  /* 0x00000017ff007819 */ /* 0x020fc80000011602 */
[----:B------:R-:W-:-:S04]  /*0120*/  LOP3.LUT R0, R0, 0xff, RZ, 0xc0, !PT ;  /* 0x000000ff00007812 */ /* 0x000fc800078ec0ff */
[----:B--2---:R-:W-:-:S04]  /*0130*/  VIMNMX.U32 R0, PT, PT, R0, UR6, !PT ;  /* 0x0000000600007c48 */ /* 0x004fc8000ffe0000 */
[----:B---3--:R-:W-:-:S04]  /*0140*/  VIMNMX.U32 R0, PT, PT, R0, UR8, PT ;  /* 0x0000000800007c48 */ /* 0x008fc8000bfe0000 */
[----:B------:R-:W-:-:S04]  /*0150*/  ISETP.GT.U32.AND P0, PT, R0, 0x7e, PT ;  /* 0x0000007e0000780c */ /* 0x000fc80003f04070 */
[----:B------:R-:W-:-:S04]  /*0160*/  SEL R9, R9, 0x7e, P0 ;  /* 0x0000007e09097807 */ /* 0x000fc80000000000 */
[----:B------:R-:W-:Y:S01]  /*0170*/  VABSDIFF.U32 R9, R9, R0, RZ ;  /* 0x0000000009097214 */ /* 0x000fe200000e00ff */
[----:B------:R-:W-:-:S03]  /*0180*/  IMAD.SHL.U32 R0, R0, 0x800000, RZ ;  /* 0x0080000000007824 */ /* 0x000fc600078e00ff */
[----:B------:R-:W-:-:S05]  /*0190*/  LEA.HI R9, R9, -UR9, RZ, 0x1e ;  /* 0x8000000909097c11 */ /* 0x000fca000f8ff0ff */
[----:B------:R-:W-:-:S05]  /*01a0*/  VIADD R9, R9, 0x17 ;  /* 0x0000001709097836 */ /* 0x000fca0000000000 */
[----:B------:R-:W-:-:S04]  /*01b0*/  SHF.L.U32 R9, R6, R9, RZ ;  /* 0x0000000906097219 */ /* 0x000fc800000006ff */
[----:B------:R-:W-:Y:S01]  /*01c0*/  LOP3.LUT R9, R2, 0x807fffff, R9, 0x80, !PT ;  /* 0x807fffff02097812 */ /* 0x000fe200078e8009 */
[----:B----4-:R-:W-:-:S03]  /*01d0*/  IMAD.WIDE R2, R7, 0x4, R4 ;  /* 0x0000000407027825 */ /* 0x010fc600078e0204 */
[----:B------:R-:W-:-:S05]  /*01e0*/  LOP3.LUT R9, R9, R0, RZ, 0xfc, !PT ;  /* 0x0000000009097212 */ /* 0x000fca00078efcff */
[----:B------:R-:W-:Y:S01]  /*01f0*/  STG.E desc[UR4][R2.64], R9 ;  /* 0x0000000902007986 */ /* 0x000fe2000c101904 */
[----:B------:R-:W-:Y:S05]  /*0200*/  EXIT ;  /* 0x000000000000794d */ /* 0x000fea0003800000 */
.L_x_0:
[----:B------:R-:W-:-:S00]  /*0210*/  BRA `(.L_x_0) ;  /* 0xfffffffc00fc7947 */ /* 0x000fc0000383ffff */
[----:B------:R-:W-:-:S00]  /*0220*/  NOP ;  /* 0x0000000000007918 */ /* 0x000fc00000000000 */
        /* <DEDUP_REMOVED lines=13> */
.L_x_1:


//--------------------- .nv.shared.reserved.0     --------------------------
	.section	.nv.shared.reserved.0,"aw",@nobits
	.weak		__nv_reservedSMEM_offset_0_alias
	.size		__nv_reservedSMEM_offset_0_alias, 0, 64
	.other		__nv_reservedSMEM_offset_0_alias,@"STO_CUDA_RESERVED_SHARED STV_DEFAULT"
__nv_reservedSMEM_offset_0_alias:
	.zero		0
	.zero		64


//--------------------- .nv.constant0._Z17kernel_posit_clipPfPKfi --------------------------
	.section	.nv.constant0._Z17kernel_posit_clipPfPKfi,"a",@progbits
	.sectionflags	@""
	.align	4
.nv.constant0._Z17kernel_posit_clipPfPKfi:
	.zero		916


//--------------------- SYMBOLS --------------------------

	.type		.nv.reservedSmem.offset0,@object
	.size		.nv.reservedSmem.offset0,0x4
